//
// Generated by NVIDIA NVVM Compiler
//
// Compiler Build ID: CL-36424714
// Cuda compilation tools, release 13.0, V13.0.88
// Based on NVVM 20.0.0
//

.version 9.0
.target sm_100
.address_size 64


.entry _Z7collatzllPi(
	.param .u64 _Z7collatzllPi_param_0,
	.param .u64 _Z7collatzllPi_param_1,
	.param .u64 .ptr .align 1 _Z7collatzllPi_param_2
)
{
	.reg .pred 	%p<6>;
	.reg .b32 	%r<13>;
	.reg .b64 	%rd<23>;

	ld.param.u64 	%rd9, [_Z7collatzllPi_param_0];
	ld.param.u64 	%rd10, [_Z7collatzllPi_param_1];
	ld.param.u64 	%rd11, [_Z7collatzllPi_param_2];
	cvta.to.global.u64 	%rd1, %rd11;
	mov.u32 	%r4, %tid.x;
	cvt.u64.u32 	%rd12, %r4;
	mov.u32 	%r5, %ctaid.x;
	mov.u32 	%r6, %ntid.x;
	mul.wide.u32 	%rd13, %r5, %r6;
	add.s64 	%rd2, %rd13, %rd12;
	add.s64 	%rd14, %rd2, %rd9;
	setp.ge.s64 	%p1, %rd14, %rd10;
	@%p1 bra 	$L__BB0_9;
	add.s64 	%rd15, %rd9, -1;
	shr.u64 	%rd16, %rd15, 63;
	add.s64 	%rd17, %rd15, %rd16;
	shr.s64 	%rd18, %rd17, 1;
	add.s64 	%rd3, %rd18, %rd2;
	setp.eq.s64 	%p2, %rd3, 0;
	mov.b32 	%r12, 1;
	@%p2 bra 	$L__BB0_7;
	shl.b64 	%rd19, %rd3, 1;
	or.b64  	%rd21, %rd19, 1;
	mov.b32 	%r12, 1;
$L__BB0_3:
	add.s32 	%r12, %r12, 1;
	and.b64  	%rd20, %rd21, 1;
	setp.eq.b64 	%p3, %rd20, 1;
	@%p3 bra 	$L__BB0_5;
	shr.s64 	%rd21, %rd21, 1;
	bra.uni 	$L__BB0_6;
$L__BB0_5:
	mad.lo.s64 	%rd21, %rd21, 3, 1;
$L__BB0_6:
	setp.ne.s64 	%p4, %rd21, 1;
	@%p4 bra 	$L__BB0_3;
$L__BB0_7:
	ld.global.u32 	%r9, [%rd1];
	setp.le.s32 	%p5, %r12, %r9;
	@%p5 bra 	$L__BB0_9;
	atom.global.max.s32 	%r10, [%rd1], %r12;
$L__BB0_9:
	ret;

}


// ===== COMPILED SASS (sm_100) =====

	.target	sm_100

	.elftype	@"ET_EXEC"


//--------------------- .note.nv.tkinfo           --------------------------
	.section	.note.nv.tkinfo,"",@"SHT_NOTE"
	.sectionflags	@"SHF_NOTE_NV_TKINFO"
	.tkinfo
        /*0018*/ 	.word	0x00000002
        /*0030*/ 	.string	""
        /*0030*/ 	.string	"ptxas"
        /*0030*/ 	.string	"Cuda compilation tools, release 13.0, V13.0.88"
        /*0030*/ 	.string	"Build cuda_13.0.r13.0/compiler.36424714_0"
        /*0030*/ 	.string	"-arch sm_100 -m 64 "



//--------------------- .note.nv.cuinfo           --------------------------
	.section	.note.nv.cuinfo,"",@"SHT_NOTE"
	.sectionflags	@"SHF_NOTE_NV_CUINFO"
        /*0018*/ 	.short	0x0002
        /*001a*/ 	.short	0x0064
        /*001c*/ 	.short	0x0082
	.zero		2


//--------------------- .nv.info                  --------------------------
	.section	.nv.info,"",@"SHT_CUDA_INFO"
	.align	4


	//----- nvinfo : EIATTR_REGCOUNT
	.align		4
        /*0000*/ 	.byte	0x04, 0x2f
        /*0002*/ 	.short	(.L_1 - .L_0)
	.align		4
.L_0:
        /*0004*/ 	.word	index@(_Z7collatzllPi)
        /*0008*/ 	.word	0x0000000e


	//----- nvinfo : EIATTR_FRAME_SIZE
	.align		4
.L_1:
        /*000c*/ 	.byte	0x04, 0x11
        /*000e*/ 	.short	(.L_3 - .L_2)
	.align		4
.L_2:
        /*0010*/ 	.word	index@(_Z7collatzllPi)
        /*0014*/ 	.word	0x00000000


	//----- nvinfo : EIATTR_MIN_STACK_SIZE
	.align		4
.L_3:
        /*0018*/ 	.byte	0x04, 0x12
        /*001a*/ 	.short	(.L_5 - .L_4)
	.align		4
.L_4:
        /*001c*/ 	.word	index@(_Z7collatzllPi)
        /*0020*/ 	.word	0x00000000
.L_5:


//--------------------- .nv.compat                --------------------------
	.section	.nv.compat,"",@"SHT_CUDA_COMPAT_INFO"
	.align	4
        /*0000*/ 	.byte	0x02, 0x09, 0x00, 0x00, 0x02, 0x02, 0x01, 0x00, 0x02, 0x05, 0x05, 0x00, 0x03, 0x07, 0x01, 0x01
        /*0010*/ 	.byte	0x02, 0x03, 0x00, 0x00, 0x02, 0x06, 0x01, 0x00, 0x04, 0x0b, 0x08, 0x00, 0x09, 0x00, 0x00, 0x00
        /*0020*/ 	.byte	0x00, 0x00, 0x00, 0x00


//--------------------- .nv.info._Z7collatzllPi   --------------------------
	.section	.nv.info._Z7collatzllPi,"",@"SHT_CUDA_INFO"
	.sectionflags	@""
	.align	4


	//----- nvinfo : EIATTR_CUDA_API_VERSION
	.align		4
        /*0000*/ 	.byte	0x04, 0x37
        /*0002*/ 	.short	(.L_7 - .L_6)
.L_6:
        /*0004*/ 	.word	0x00000082


	//----- nvinfo : EIATTR_KPARAM_INFO
	.align		4
.L_7:
        /*0008*/ 	.byte	0x04, 0x17
        /*000a*/ 	.short	(.L_9 - .L_8)
.L_8:
        /*000c*/ 	.word	0x00000000
        /*0010*/ 	.short	0x0002
        /*0012*/ 	.short	0x0010
        /*0014*/ 	.byte	0x00, 0xf5, 0x21, 0x00


	//----- nvinfo : EIATTR_KPARAM_INFO
	.align		4
.L_9:
        /*0018*/ 	.byte	0x04, 0x17
        /*001a*/ 	.short	(.L_11 - .L_10)
.L_10:
        /*001c*/ 	.word	0x00000000
        /*0020*/ 	.short	0x0001
        /*0022*/ 	.short	0x0008
        /*0024*/ 	.byte	0x00, 0xf0, 0x21, 0x00


	//----- nvinfo : EIATTR_KPARAM_INFO
	.align		4
.L_11:
        /*0028*/ 	.byte	0x04, 0x17
        /*002a*/ 	.short	(.L_13 - .L_12)
.L_12:
        /*002c*/ 	.word	0x00000000
        /*0030*/ 	.short	0x0000
        /*0032*/ 	.short	0x0000
        /*0034*/ 	.byte	0x00, 0xf0, 0x21, 0x00


	//----- nvinfo : EIATTR_SPARSE_MMA_MASK
	.align		4
.L_13:
        /*0038*/ 	.byte	0x03, 0x50
        /*003a*/ 	.short	0x0000


	//----- nvinfo : EIATTR_MAXREG_COUNT
	.align		4
        /*003c*/ 	.byte	0x03, 0x1b
        /*003e*/ 	.short	0x00ff


	//----- nvinfo : EIATTR_MERCURY_ISA_VERSION
	.align		4
        /*0040*/ 	.byte	0x03, 0x5f
        /*0042*/ 	.short	0x0101


	//----- nvinfo : EIATTR_INT_WARP_WIDE_INSTR_OFFSETS
	.align		4
        /*0044*/ 	.byte	0x04, 0x31
        /*0046*/ 	.short	(.L_15 - .L_14)


	//   ....[0]....
.L_14:
        /*0048*/ 	.word	0x00000330


	//   ....[1]....
        /*004c*/ 	.word	0x00000340


	//----- nvinfo : EIATTR_VRC_CTA_INIT_COUNT
	.align		4
.L_15:
        /*0050*/ 	.byte	0x02, 0x4a
	.zero		1
	.zero		1


	//----- nvinfo : EIATTR_EXIT_INSTR_OFFSETS
	.align		4
        /*0054*/ 	.byte	0x04, 0x1c
        /*0056*/ 	.short	(.L_17 - .L_16)


	//   ....[0]....
.L_16:
        /*0058*/ 	.word	0x000000b0


	//   ....[1]....
        /*005c*/ 	.word	0x00000310


	//   ....[2]....
        /*0060*/ 	.word	0x00000390


	//----- nvinfo : EIATTR_CRS_STACK_SIZE
	.align		4
.L_17:
        /*0064*/ 	.byte	0x04, 0x1e
        /*0066*/ 	.short	(.L_19 - .L_18)
.L_18:
        /*0068*/ 	.word	0x00000000


	//----- nvinfo : EIATTR_CBANK_PARAM_SIZE
	.align		4
.L_19:
        /*006c*/ 	.byte	0x03, 0x19
        /*006e*/ 	.short	0x0018


	//----- nvinfo : EIATTR_PARAM_CBANK
	.align		4
        /*0070*/ 	.byte	0x04, 0x0a
        /*0072*/ 	.short	(.L_21 - .L_20)
	.align		4
.L_20:
        /*0074*/ 	.word	index@(.nv.constant0._Z7collatzllPi)
        /*0078*/ 	.short	0x0380
        /*007a*/ 	.short	0x0018


	//----- nvinfo : EIATTR_SW_WAR
	.align		4
.L_21:
        /*007c*/ 	.byte	0x04, 0x36
        /*007e*/ 	.short	(.L_23 - .L_22)
.L_22:
        /*0080*/ 	.word	0x00000008
.L_23:


//--------------------- .nv.callgraph             --------------------------
	.section	.nv.callgraph,"",@"SHT_CUDA_CALLGRAPH"
	.align	4
	.sectionentsize	8
	.align		4
        /*0000*/ 	.word	0x00000000
	.align		4
        /*0004*/ 	.word	0xffffffff
	.align		4
        /*0008*/ 	.word	0x00000000
	.align		4
        /*000c*/ 	.word	0xfffffffe
	.align		4
        /*0010*/ 	.word	0x00000000
	.align		4
        /*0014*/ 	.word	0xfffffffd
	.align		4
        /*0018*/ 	.word	0x00000000
	.align		4
        /*001c*/ 	.word	0xfffffffc


//--------------------- .text._Z7collatzllPi      --------------------------
	.section	.text._Z7collatzllPi,"ax",@progbits
	.align	128
.text._Z7collatzllPi:
        .type           _Z7collatzllPi,@function
        .size           _Z7collatzllPi,(.L_x_4 - _Z7collatzllPi)
        .other          _Z7collatzllPi,@"STO_CUDA_ENTRY STV_DEFAULT"
_Z7collatzllPi:
[----:B------:R-:W-:Y:S01]  /*0000*/  LDC R1, c[0x0][0x37c] ;  /* 0x0000df00ff017b82 */ /* 0x000fe20000000800 */
[----:B------:R-:W0:Y:S07]  /*0010*/  S2R R2, SR_TID.X ;  /* 0x0000000000027919 */ /* 0x000e2e0000002100 */
[----:B------:R-:W0:Y:S01]  /*0020*/  S2UR UR8, SR_CTAID.X ;  /* 0x00000000000879c3 */ /* 0x000e220000002500 */
[----:B------:R-:W1:Y:S01]  /*0030*/  LDCU.128 UR4, c[0x0][0x380] ;  /* 0x00007000ff0477ac */ /* 0x000e620008000c00 */
[----:B------:R-:W-:-:S06]  /*0040*/  IMAD.MOV.U32 R3, RZ, RZ, RZ ;  /* 0x000000ffff037224 */ /* 0x000fcc00078e00ff */
[----:B------:R-:W0:Y:S02]  /*0050*/  LDC R5, c[0x0][0x360] ;  /* 0x0000d800ff057b82 */ /* 0x000e240000000800 */
[----:B0-----:R-:W-:-:S03]  /*0060*/  IMAD.WIDE.U32 R4, R5, UR8, R2 ;  /* 0x0000000805047c25 */ /* 0x001fc6000f8e0002 */
[----:B-1----:R-:W-:-:S04]  /*0070*/  IADD3 R0, P1, PT, R4, UR4, RZ ;  /* 0x0000000404007c10 */ /* 0x002fc8000ff3e0ff */
[----:B------:R-:W-:Y:S02]  /*0080*/  ISETP.GE.U32.AND P0, PT, R0, UR6, PT ;  /* 0x0000000600007c0c */ /* 0x000fe4000bf06070 */
[----:B------:R-:W-:-:S04]  /*0090*/  IADD3.X R0, PT, PT, R5, UR5, RZ, P1, !PT ;  /* 0x0000000505007c10 */ /* 0x000fc80008ffe4ff */
[----:B------:R-:W-:-:S13]  /*00a0*/  ISETP.GE.AND.EX P0, PT, R0, UR7, PT, P0 ;  /* 0x0000000700007c0c */ /* 0x000fda000bf06300 */
[----:B------:R-:W-:Y:S05]  /*00b0*/  @P0 EXIT ;  /* 0x000000000000094d */ /* 0x000fea0003800000 */
[----:B------:R-:W0:Y:S01]  /*00c0*/  LDC.64 R2, c[0x0][0x390] ;  /* 0x0000e400ff027b82 */ /* 0x000e220000000a00 */
[----:B------:R-:W0:Y:S02]  /*00d0*/  LDCU.64 UR6, c[0x0][0x358] ;  /* 0x00006b00ff0677ac */ /* 0x000e240008000a00 */
[----:B0-----:R0:W5:Y:S01]  /*00e0*/  LDG.E R7, desc[UR6][R2.64] ;  /* 0x0000000602077981 */ /* 0x001162000c1e1900 */
[----:B------:R-:W-:Y:S01]  /*00f0*/  UIADD3 UR4, UP0, UPT, UR4, -0x1, URZ ;  /* 0xffffffff04047890 */ /* 0x000fe2000ff1e0ff */
[----:B------:R-:W-:Y:S01]  /*0100*/  BSSY.RECONVERGENT B0, `(.L_x_0) ;  /* 0x000001f000007945 */ /* 0x000fe20003800200 */
[----:B------:R-:W-:Y:S02]  /*0110*/  IMAD.MOV.U32 R0, RZ, RZ, 0x1 ;  /* 0x00000001ff007424 */ /* 0x000fe400078e00ff */
[----:B------:R-:W-:-:S04]  /*0120*/  UIADD3.X UR5, UPT, UPT, UR5, -0x1, URZ, UP0, !UPT ;  /* 0xffffffff05057890 */ /* 0x000fc800087fe4ff */
[----:B------:R-:W-:-:S04]  /*0130*/  ULEA.HI UR4, UP0, UR5, UR4, URZ, 0x1 ;  /* 0x0000000405047291 */ /* 0x000fc8000f8108ff */
[----:B------:R-:W-:-:S04]  /*0140*/  UIADD3.X UR5, UPT, UPT, URZ, UR5, URZ, UP0, !UPT ;  /* 0x00000005ff057290 */ /* 0x000fc800087fe4ff */
[----:B------:R-:W-:Y:S02]  /*0150*/  USHF.R.S64 UR4, UR4, 0x1, UR5 ;  /* 0x0000000104047899 */ /* 0x000fe40008001005 */
[----:B------:R-:W-:-:S04]  /*0160*/  USHF.R.S32.HI UR5, URZ, 0x1, UR5 ;  /* 0x00000001ff057899 */ /* 0x000fc80008011405 */
[----:B------:R-:W-:-:S04]  /*0170*/  IADD3 R9, P0, PT, R4, UR4, RZ ;  /* 0x0000000404097c10 */ /* 0x000fc8000ff1e0ff */
[----:B------:R-:W-:Y:S02]  /*0180*/  IADD3.X R4, PT, PT, R5, UR5, RZ, P0, !PT ;  /* 0x0000000505047c10 */ /* 0x000fe400087fe4ff */
[----:B------:R-:W-:-:S04]  /*0190*/  ISETP.NE.U32.AND P0, PT, R9, RZ, PT ;  /* 0x000000ff0900720c */ /* 0x000fc80003f05070 */
[----:B------:R-:W-:-:S13]  /*01a0*/  ISETP.NE.AND.EX P0, PT, R4, RZ, PT, P0 ;  /* 0x000000ff0400720c */ /* 0x000fda0003f05300 */
[----:B0-----:R-:W-:Y:S05]  /*01b0*/  @!P0 BRA `(.L_x_1) ;  /* 0x00000000004c8947 */ /* 0x001fea0003800000 */
[C---:B------:R-:W-:Y:S01]  /*01c0*/  IMAD.SHL.U32 R6, R9.reuse, 0x2, RZ ;  /* 0x0000000209067824 */ /* 0x040fe200078e00ff */
[----:B------:R-:W-:Y:S01]  /*01d0*/  SHF.L.U64.HI R9, R9, 0x1, R4 ;  /* 0x0000000109097819 */ /* 0x000fe20000010204 */
[----:B------:R-:W-:-:S03]  /*01e0*/  IMAD.MOV.U32 R0, RZ, RZ, 0x1 ;  /* 0x00000001ff007424 */ /* 0x000fc600078e00ff */
[----:B------:R-:W-:-:S07]  /*01f0*/  LOP3.LUT R6, R6, 0x1, RZ, 0xfc, !PT ;  /* 0x0000000106067812 */ /* 0x000fce00078efcff */
.L_x_2:
[----:B------:R-:W-:Y:S01]  /*0200*/  LOP3.LUT R4, R6, 0x1, RZ, 0xc0, !PT ;  /* 0x0000000106047812 */ /* 0x000fe200078ec0ff */
[----:B------:R-:W-:-:S03]  /*0210*/  VIADD R0, R0, 0x1 ;  /* 0x0000000100007836 */ /* 0x000fc60000000000 */
[----:B------:R-:W-:-:S04]  /*0220*/  ISETP.NE.U32.AND P0, PT, R4, 0x1, PT ;  /* 0x000000010400780c */ /* 0x000fc80003f05070 */
[----:B------:R-:W-:-:S13]  /*0230*/  ISETP.NE.U32.AND.EX P0, PT, RZ, RZ, PT, P0 ;  /* 0x000000ffff00720c */ /* 0x000fda0003f05100 */
[----:B------:R-:W-:Y:S02]  /*0240*/  @!P0 IMAD.MOV.U32 R4, RZ, RZ, 0x1 ;  /* 0x00000001ff048424 */ /* 0x000fe400078e00ff */
[----:B------:R-:W-:Y:S02]  /*0250*/  @!P0 IMAD.MOV.U32 R5, RZ, RZ, 0x0 ;  /* 0x00000000ff058424 */ /* 0x000fe400078e00ff */
[----:B------:R-:W-:Y:S02]  /*0260*/  @!P0 IMAD R11, R9, 0x3, RZ ;  /* 0x00000003090b8824 */ /* 0x000fe400078e02ff */
[C---:B------:R-:W-:Y:S01]  /*0270*/  @!P0 IMAD.WIDE.U32 R4, R6.reuse, 0x3, R4 ;  /* 0x0000000306048825 */ /* 0x040fe200078e0004 */
[--C-:B------:R-:W-:Y:S02]  /*0280*/  @P0 SHF.R.S64 R6, R6, 0x1, R9.reuse ;  /* 0x0000000106060819 */ /* 0x100fe40000001009 */
[----:B------:R-:W-:Y:S01]  /*0290*/  @P0 SHF.R.S32.HI R9, RZ, 0x1, R9 ;  /* 0x00000001ff090819 */ /* 0x000fe20000011409 */
[----:B------:R-:W-:-:S02]  /*02a0*/  @!P0 IMAD.MOV.U32 R6, RZ, RZ, R4 ;  /* 0x000000ffff068224 */ /* 0x000fc400078e0004 */
[----:B------:R-:W-:-:S03]  /*02b0*/  @!P0 IMAD.IADD R9, R5, 0x1, R11 ;  /* 0x0000000105098824 */ /* 0x000fc600078e020b */
[----:B------:R-:W-:-:S04]  /*02c0*/  ISETP.NE.U32.AND P0, PT, R6, 0x1, PT ;  /* 0x000000010600780c */ /* 0x000fc80003f05070 */
[----:B------:R-:W-:-:S13]  /*02d0*/  ISETP.NE.AND.EX P0, PT, R9, RZ, PT, P0 ;  /* 0x000000ff0900720c */ /* 0x000fda0003f05300 */
[----:B------:R-:W-:Y:S05]  /*02e0*/  @P0 BRA `(.L_x_2) ;  /* 0xfffffffc00c40947 */ /* 0x000fea000383ffff */
.L_x_1:
[----:B------:R-:W-:Y:S05]  /*02f0*/  BSYNC.RECONVERGENT B0 ;  /* 0x0000000000007941 */ /* 0x000fea0003800200 */
.L_x_0:
[----:B-----5:R-:W-:-:S13]  /*0300*/  ISETP.GT.AND P0, PT, R0, R7, PT ;  /* 0x000000070000720c */ /* 0x020fda0003f04270 */
[----:B------:R-:W-:Y:S05]  /*0310*/  @!P0 EXIT ;  /* 0x000000000000894d */ /* 0x000fea0003800000 */
[----:B------:R-:W0:Y:S01]  /*0320*/  S2R R4, SR_LANEID ;  /* 0x0000000000047919 */ /* 0x000e220000000000 */
[----:B------:R-:W-:Y:S01]  /*0330*/  VOTEU.ANY UR4, UPT, PT ;  /* 0x0000000000047886 */ /* 0x000fe200038e0100 */
[----:B------:R-:W-:Y:S01]  /*0340*/  CREDUX.MAX.S32 UR5, R0 ;  /* 0x00000000000572cc */ /* 0x000fe20000000200 */
[----:B------:R-:W-:-:S12]  /*0350*/  UFLO.U32 UR4, UR4 ;  /* 0x00000004000472bd */ /* 0x000fd800080e0000 */
[----:B------:R-:W-:Y:S01]  /*0360*/  IMAD.U32 R5, RZ, RZ, UR5 ;  /* 0x00000005ff057e24 */ /* 0x000fe2000f8e00ff */
[----:B0-----:R-:W-:-:S13]  /*0370*/  ISETP.EQ.U32.AND P0, PT, R4, UR4, PT ;  /* 0x0000000404007c0c */ /* 0x001fda000bf02070 */
[----:B------:R-:W-:Y:S01]  /*0380*/  @P0 REDG.E.MAX.S32.STRONG.GPU desc[UR6][R2.64], R5 ;  /* 0x000000050200098e */ /* 0x000fe2000d12e306 */
[----:B------:R-:W-:Y:S05]  /*0390*/  EXIT ;  /* 0x000000000000794d */ /* 0x000fea0003800000 */
.L_x_3:
[----:B------:R-:W-:-:S00]  /*03a0*/  BRA `(.L_x_3) ;  /* 0xfffffffc00fc7947 */ /* 0x000fc0000383ffff */
[----:B------:R-:W-:-:S00]  /*03b0*/  NOP ;  /* 0x0000000000007918 */ /* 0x000fc00000000000 */
        /* <DEDUP_REMOVED lines=12> */
.L_x_4:


//--------------------- .nv.shared.reserved.0     --------------------------
	.section	.nv.shared.reserved.0,"aw",@nobits
	.weak		__nv_reservedSMEM_offset_0_alias
	.size		__nv_reservedSMEM_offset_0_alias, 0, 64
	.other		__nv_reservedSMEM_offset_0_alias,@"STO_CUDA_RESERVED_SHARED STV_DEFAULT"
__nv_reservedSMEM_offset_0_alias:
	.zero		0
	.zero		64


//--------------------- .nv.constant0._Z7collatzllPi --------------------------
	.section	.nv.constant0._Z7collatzllPi,"a",@progbits
	.sectionflags	@""
	.align	4
.nv.constant0._Z7collatzllPi:
	.zero		920


//--------------------- SYMBOLS --------------------------

	.type		.nv.reservedSmem.offset0,@object
	.size		.nv.reservedSmem.offset0,0x4
